//
// Generated by NVIDIA NVVM Compiler
//
// Compiler Build ID: CL-36424714
// Cuda compilation tools, release 13.0, V13.0.88
// Based on NVVM 20.0.0
//

.version 9.0
.target sm_100
.address_size 64

	// .globl	_Z22colorToGrayscaleKernelPhS_ii

.visible .entry _Z22colorToGrayscaleKernelPhS_ii(
	.param .u64 .ptr .align 1 _Z22colorToGrayscaleKernelPhS_ii_param_0,
	.param .u64 .ptr .align 1 _Z22colorToGrayscaleKernelPhS_ii_param_1,
	.param .u32 _Z22colorToGrayscaleKernelPhS_ii_param_2,
	.param .u32 _Z22colorToGrayscaleKernelPhS_ii_param_3
)
{
	.reg .pred 	%p<4>;
	.reg .b16 	%rs<4>;
	.reg .b32 	%r<16>;
	.reg .b32 	%f<7>;
	.reg .b64 	%rd<9>;

	ld.param.u64 	%rd1, [_Z22colorToGrayscaleKernelPhS_ii_param_0];
	ld.param.u64 	%rd2, [_Z22colorToGrayscaleKernelPhS_ii_param_1];
	ld.param.u32 	%r3, [_Z22colorToGrayscaleKernelPhS_ii_param_2];
	ld.param.u32 	%r4, [_Z22colorToGrayscaleKernelPhS_ii_param_3];
	mov.u32 	%r6, %ctaid.x;
	mov.u32 	%r7, %ntid.x;
	mov.u32 	%r8, %tid.x;
	mad.lo.s32 	%r1, %r6, %r7, %r8;
	mov.u32 	%r9, %ctaid.y;
	mov.u32 	%r10, %ntid.y;
	mov.u32 	%r11, %tid.y;
	mad.lo.s32 	%r12, %r9, %r10, %r11;
	setp.ge.s32 	%p1, %r1, %r3;
	setp.ge.s32 	%p2, %r12, %r4;
	or.pred  	%p3, %p1, %p2;
	@%p3 bra 	$L__BB0_2;
	cvta.to.global.u64 	%rd3, %rd2;
	cvta.to.global.u64 	%rd4, %rd1;
	mad.lo.s32 	%r13, %r3, %r12, %r1;
	mul.lo.s32 	%r14, %r13, 3;
	cvt.s64.s32 	%rd5, %r14;
	add.s64 	%rd6, %rd3, %rd5;
	ld.global.u8 	%rs1, [%rd6];
	ld.global.u8 	%rs2, [%rd6+1];
	ld.global.u8 	%rs3, [%rd6+2];
	cvt.rn.f32.u16 	%f1, %rs1;
	cvt.rn.f32.u16 	%f2, %rs2;
	mul.f32 	%f3, %f2, 0f3F35C28F;
	fma.rn.f32 	%f4, %f1, 0f3E570A3D, %f3;
	cvt.rn.f32.u16 	%f5, %rs3;
	fma.rn.f32 	%f6, %f5, 0f3D8F5C29, %f4;
	cvt.rzi.u32.f32 	%r15, %f6;
	cvt.s64.s32 	%rd7, %r13;
	add.s64 	%rd8, %rd4, %rd7;
	st.global.u8 	[%rd8], %r15;
$L__BB0_2:
	ret;

}


// ===== COMPILED SASS (sm_100) =====

	.target	sm_100

	.elftype	@"ET_EXEC"


//--------------------- .note.nv.tkinfo           --------------------------
	.section	.note.nv.tkinfo,"",@"SHT_NOTE"
	.sectionflags	@"SHF_NOTE_NV_TKINFO"
	.tkinfo
        /*0018*/ 	.word	0x00000002
        /*0030*/ 	.string	""
        /*0030*/ 	.string	"ptxas"
        /*0030*/ 	.string	"Cuda compilation tools, release 13.0, V13.0.88"
        /*0030*/ 	.string	"Build cuda_13.0.r13.0/compiler.36424714_0"
        /*0030*/ 	.string	"-arch sm_100 -m 64 "



//--------------------- .note.nv.cuinfo           --------------------------
	.section	.note.nv.cuinfo,"",@"SHT_NOTE"
	.sectionflags	@"SHF_NOTE_NV_CUINFO"
        /*0018*/ 	.short	0x0002
        /*001a*/ 	.short	0x0064
        /*001c*/ 	.short	0x0082
	.zero		2


//--------------------- .nv.info                  --------------------------
	.section	.nv.info,"",@"SHT_CUDA_INFO"
	.align	4


	//----- nvinfo : EIATTR_REGCOUNT
	.align		4
        /*0000*/ 	.byte	0x04, 0x2f
        /*0002*/ 	.short	(.L_1 - .L_0)
	.align		4
.L_0:
        /*0004*/ 	.word	index@(_Z22colorToGrayscaleKernelPhS_ii)
        /*0008*/ 	.word	0x0000000a


	//----- nvinfo : EIATTR_FRAME_SIZE
	.align		4
.L_1:
        /*000c*/ 	.byte	0x04, 0x11
        /*000e*/ 	.short	(.L_3 - .L_2)
	.align		4
.L_2:
        /*0010*/ 	.word	index@(_Z22colorToGrayscaleKernelPhS_ii)
        /*0014*/ 	.word	0x00000000


	//----- nvinfo : EIATTR_MIN_STACK_SIZE
	.align		4
.L_3:
        /*0018*/ 	.byte	0x04, 0x12
        /*001a*/ 	.short	(.L_5 - .L_4)
	.align		4
.L_4:
        /*001c*/ 	.word	index@(_Z22colorToGrayscaleKernelPhS_ii)
        /*0020*/ 	.word	0x00000000
.L_5:


//--------------------- .nv.compat                --------------------------
	.section	.nv.compat,"",@"SHT_CUDA_COMPAT_INFO"
	.align	4
        /*0000*/ 	.byte	0x02, 0x09, 0x00, 0x00, 0x02, 0x02, 0x01, 0x00, 0x02, 0x05, 0x05, 0x00, 0x03, 0x07, 0x01, 0x01
        /*0010*/ 	.byte	0x02, 0x03, 0x00, 0x00, 0x02, 0x06, 0x01, 0x00, 0x04, 0x0b, 0x08, 0x00, 0x09, 0x00, 0x00, 0x00
        /*0020*/ 	.byte	0x00, 0x00, 0x00, 0x00


//--------------------- .nv.info._Z22colorToGrayscaleKernelPhS_ii --------------------------
	.section	.nv.info._Z22colorToGrayscaleKernelPhS_ii,"",@"SHT_CUDA_INFO"
	.sectionflags	@""
	.align	4


	//----- nvinfo : EIATTR_CUDA_API_VERSION
	.align		4
        /*0000*/ 	.byte	0x04, 0x37
        /*0002*/ 	.short	(.L_7 - .L_6)
.L_6:
        /*0004*/ 	.word	0x00000082


	//----- nvinfo : EIATTR_KPARAM_INFO
	.align		4
.L_7:
        /*0008*/ 	.byte	0x04, 0x17
        /*000a*/ 	.short	(.L_9 - .L_8)
.L_8:
        /*000c*/ 	.word	0x00000000
        /*0010*/ 	.short	0x0003
        /*0012*/ 	.short	0x0014
        /*0014*/ 	.byte	0x00, 0xf0, 0x11, 0x00


	//----- nvinfo : EIATTR_KPARAM_INFO
	.align		4
.L_9:
        /*0018*/ 	.byte	0x04, 0x17
        /*001a*/ 	.short	(.L_11 - .L_10)
.L_10:
        /*001c*/ 	.word	0x00000000
        /*0020*/ 	.short	0x0002
        /*0022*/ 	.short	0x0010
        /*0024*/ 	.byte	0x00, 0xf0, 0x11, 0x00


	//----- nvinfo : EIATTR_KPARAM_INFO
	.align		4
.L_11:
        /*0028*/ 	.byte	0x04, 0x17
        /*002a*/ 	.short	(.L_13 - .L_12)
.L_12:
        /*002c*/ 	.word	0x00000000
        /*0030*/ 	.short	0x0001
        /*0032*/ 	.short	0x0008
        /*0034*/ 	.byte	0x00, 0xf5, 0x21, 0x00


	//----- nvinfo : EIATTR_KPARAM_INFO
	.align		4
.L_13:
        /*0038*/ 	.byte	0x04, 0x17
        /*003a*/ 	.short	(.L_15 - .L_14)
.L_14:
        /*003c*/ 	.word	0x00000000
        /*0040*/ 	.short	0x0000
        /*0042*/ 	.short	0x0000
        /*0044*/ 	.byte	0x00, 0xf5, 0x21, 0x00


	//----- nvinfo : EIATTR_SPARSE_MMA_MASK
	.align		4
.L_15:
        /*0048*/ 	.byte	0x03, 0x50
        /*004a*/ 	.short	0x0000


	//----- nvinfo : EIATTR_MAXREG_COUNT
	.align		4
        /*004c*/ 	.byte	0x03, 0x1b
        /*004e*/ 	.short	0x00ff


	//----- nvinfo : EIATTR_MERCURY_ISA_VERSION
	.align		4
        /*0050*/ 	.byte	0x03, 0x5f
        /*0052*/ 	.short	0x0101


	//----- nvinfo : EIATTR_VRC_CTA_INIT_COUNT
	.align		4
        /*0054*/ 	.byte	0x02, 0x4a
	.zero		1
	.zero		1


	//----- nvinfo : EIATTR_EXIT_INSTR_OFFSETS
	.align		4
        /*0058*/ 	.byte	0x04, 0x1c
        /*005a*/ 	.short	(.L_17 - .L_16)


	//   ....[0]....
.L_16:
        /*005c*/ 	.word	0x000000c0


	//   ....[1]....
        /*0060*/ 	.word	0x00000200


	//----- nvinfo : EIATTR_CBANK_PARAM_SIZE
	.align		4
.L_17:
        /*0064*/ 	.byte	0x03, 0x19
        /*0066*/ 	.short	0x0018


	//----- nvinfo : EIATTR_PARAM_CBANK
	.align		4
        /*0068*/ 	.byte	0x04, 0x0a
        /*006a*/ 	.short	(.L_19 - .L_18)
	.align		4
.L_18:
        /*006c*/ 	.word	index@(.nv.constant0._Z22colorToGrayscaleKernelPhS_ii)
        /*0070*/ 	.short	0x0380
        /*0072*/ 	.short	0x0018


	//----- nvinfo : EIATTR_SW_WAR
	.align		4
.L_19:
        /*0074*/ 	.byte	0x04, 0x36
        /*0076*/ 	.short	(.L_21 - .L_20)
.L_20:
        /*0078*/ 	.word	0x00000008
.L_21:


//--------------------- .nv.callgraph             --------------------------
	.section	.nv.callgraph,"",@"SHT_CUDA_CALLGRAPH"
	.align	4
	.sectionentsize	8
	.align		4
        /*0000*/ 	.word	0x00000000
	.align		4
        /*0004*/ 	.word	0xffffffff
	.align		4
        /*0008*/ 	.word	0x00000000
	.align		4
        /*000c*/ 	.word	0xfffffffe
	.align		4
        /*0010*/ 	.word	0x00000000
	.align		4
        /*0014*/ 	.word	0xfffffffd
	.align		4
        /*0018*/ 	.word	0x00000000
	.align		4
        /*001c*/ 	.word	0xfffffffc


//--------------------- .text._Z22colorToGrayscaleKernelPhS_ii --------------------------
	.section	.text._Z22colorToGrayscaleKernelPhS_ii,"ax",@progbits
	.align	128
        .global         _Z22colorToGrayscaleKernelPhS_ii
        .type           _Z22colorToGrayscaleKernelPhS_ii,@function
        .size           _Z22colorToGrayscaleKernelPhS_ii,(.L_x_1 - _Z22colorToGrayscaleKernelPhS_ii)
        .other          _Z22colorToGrayscaleKernelPhS_ii,@"STO_CUDA_ENTRY STV_DEFAULT"
_Z22colorToGrayscaleKernelPhS_ii:
.text._Z22colorToGrayscaleKernelPhS_ii:
[----:B------:R-:W-:Y:S01]  /*0000*/  LDC R1, c[0x0][0x37c] ;  /* 0x0000df00ff017b82 */ /* 0x000fe20000000800 */
[----:B------:R-:W0:Y:S07]  /*0010*/  S2R R2, SR_TID.Y ;  /* 0x0000000000027919 */ /* 0x000e2e0000002200 */
[----:B------:R-:W1:Y:S01]  /*0020*/  LDC R0, c[0x0][0x360] ;  /* 0x0000d800ff007b82 */ /* 0x000e620000000800 */
[----:B------:R-:W2:Y:S01]  /*0030*/  LDCU.64 UR6, c[0x0][0x390] ;  /* 0x00007200ff0677ac */ /* 0x000ea20008000a00 */
[----:B------:R-:W1:Y:S06]  /*0040*/  S2R R5, SR_TID.X ;  /* 0x0000000000057919 */ /* 0x000e6c0000002100 */
[----:B------:R-:W0:Y:S08]  /*0050*/  S2UR UR5, SR_CTAID.Y ;  /* 0x00000000000579c3 */ /* 0x000e300000002600 */
[----:B------:R-:W0:Y:S08]  /*0060*/  LDC R3, c[0x0][0x364] ;  /* 0x0000d900ff037b82 */ /* 0x000e300000000800 */
[----:B------:R-:W1:Y:S01]  /*0070*/  S2UR UR4, SR_CTAID.X ;  /* 0x00000000000479c3 */ /* 0x000e620000002500 */
[----:B0-----:R-:W-:-:S05]  /*0080*/  IMAD R3, R3, UR5, R2 ;  /* 0x0000000503037c24 */ /* 0x001fca000f8e0202 */
[----:B--2---:R-:W-:Y:S01]  /*0090*/  ISETP.GE.AND P0, PT, R3, UR7, PT ;  /* 0x0000000703007c0c */ /* 0x004fe2000bf06270 */
[----:B-1----:R-:W-:-:S05]  /*00a0*/  IMAD R0, R0, UR4, R5 ;  /* 0x0000000400007c24 */ /* 0x002fca000f8e0205 */
[----:B------:R-:W-:-:S13]  /*00b0*/  ISETP.GE.OR P0, PT, R0, UR6, P0 ;  /* 0x0000000600007c0c */ /* 0x000fda0008706670 */
[----:B------:R-:W-:Y:S05]  /*00c0*/  @P0 EXIT ;  /* 0x000000000000094d */ /* 0x000fea0003800000 */
[----:B------:R-:W0:Y:S01]  /*00d0*/  LDCU.128 UR8, c[0x0][0x380] ;  /* 0x00007000ff0877ac */ /* 0x000e220008000c00 */
[----:B------:R-:W-:Y:S01]  /*00e0*/  IMAD R0, R3, UR6, R0 ;  /* 0x0000000603007c24 */ /* 0x000fe2000f8e0200 */
[----:B------:R-:W1:Y:S03]  /*00f0*/  LDCU.64 UR4, c[0x0][0x358] ;  /* 0x00006b00ff0477ac */ /* 0x000e660008000a00 */
[----:B------:R-:W-:-:S05]  /*0100*/  IMAD R3, R0, 0x3, RZ ;  /* 0x0000000300037824 */ /* 0x000fca00078e02ff */
[----:B0-----:R-:W-:-:S04]  /*0110*/  IADD3 R2, P0, PT, R3, UR10, RZ ;  /* 0x0000000a03027c10 */ /* 0x001fc8000ff1e0ff */
[----:B------:R-:W-:-:S05]  /*0120*/  LEA.HI.X.SX32 R3, R3, UR11, 0x1, P0 ;  /* 0x0000000b03037c11 */ /* 0x000fca00080f0eff */
[----:B-1----:R-:W2:Y:S04]  /*0130*/  LDG.E.U8 R5, desc[UR4][R2.64+0x1] ;  /* 0x0000010402057981 */ /* 0x002ea8000c1e1100 */
[----:B------:R-:W3:Y:S04]  /*0140*/  LDG.E.U8 R4, desc[UR4][R2.64] ;  /* 0x0000000402047981 */ /* 0x000ee8000c1e1100 */
[----:B------:R-:W4:Y:S01]  /*0150*/  LDG.E.U8 R6, desc[UR4][R2.64+0x2] ;  /* 0x0000020402067981 */ /* 0x000f22000c1e1100 */
[----:B--2---:R-:W-:Y:S02]  /*0160*/  I2FP.F32.U32 R5, R5 ;  /* 0x0000000500057245 */ /* 0x004fe40000201000 */
[----:B---3--:R-:W-:-:S03]  /*0170*/  I2FP.F32.U32 R4, R4 ;  /* 0x0000000400047245 */ /* 0x008fc60000201000 */
[----:B------:R-:W-:Y:S01]  /*0180*/  FMUL R5, R5, 0.70999997854232788086 ;  /* 0x3f35c28f05057820 */ /* 0x000fe20000400000 */
[----:B----4-:R-:W-:-:S03]  /*0190*/  I2FP.F32.U32 R7, R6 ;  /* 0x0000000600077245 */ /* 0x010fc60000201000 */
[----:B------:R-:W-:-:S04]  /*01a0*/  FFMA R4, R4, 0.20999999344348907471, R5 ;  /* 0x3e570a3d04047823 */ /* 0x000fc80000000005 */
[----:B------:R-:W-:Y:S01]  /*01b0*/  FFMA R7, R7, 0.070000000298023223877, R4 ;  /* 0x3d8f5c2907077823 */ /* 0x000fe20000000004 */
[----:B------:R-:W-:-:S04]  /*01c0*/  IADD3 R4, P0, PT, R0, UR8, RZ ;  /* 0x0000000800047c10 */ /* 0x000fc8000ff1e0ff */
[----:B------:R-:W-:Y:S01]  /*01d0*/  LEA.HI.X.SX32 R5, R0, UR9, 0x1, P0 ;  /* 0x0000000900057c11 */ /* 0x000fe200080f0eff */
[----:B------:R-:W0:Y:S04]  /*01e0*/  F2I.U32.TRUNC.NTZ R7, R7 ;  /* 0x0000000700077305 */ /* 0x000e28000020f000 */
[----:B0-----:R-:W-:Y:S01]  /*01f0*/  STG.E.U8 desc[UR4][R4.64], R7 ;  /* 0x0000000704007986 */ /* 0x001fe2000c101104 */
[----:B------:R-:W-:Y:S05]  /*0200*/  EXIT ;  /* 0x000000000000794d */ /* 0x000fea0003800000 */
.L_x_0:
[----:B------:R-:W-:-:S00]  /*0210*/  BRA `(.L_x_0) ;  /* 0xfffffffc00fc7947 */ /* 0x000fc0000383ffff */
[----:B------:R-:W-:-:S00]  /*0220*/  NOP ;  /* 0x0000000000007918 */ /* 0x000fc00000000000 */
        /* <DEDUP_REMOVED lines=13> */
.L_x_1:


//--------------------- .nv.shared.reserved.0     --------------------------
	.section	.nv.shared.reserved.0,"aw",@nobits
	.weak		__nv_reservedSMEM_offset_0_alias
	.size		__nv_reservedSMEM_offset_0_alias, 0, 64
	.other		__nv_reservedSMEM_offset_0_alias,@"STO_CUDA_RESERVED_SHARED STV_DEFAULT"
__nv_reservedSMEM_offset_0_alias:
	.zero		0
	.zero		64


//--------------------- .nv.constant0._Z22colorToGrayscaleKernelPhS_ii --------------------------
	.section	.nv.constant0._Z22colorToGrayscaleKernelPhS_ii,"a",@progbits
	.sectionflags	@""
	.align	4
.nv.constant0._Z22colorToGrayscaleKernelPhS_ii:
	.zero		920


//--------------------- SYMBOLS --------------------------

	.type		.nv.reservedSmem.offset0,@object
	.size		.nv.reservedSmem.offset0,0x4
